//
// Generated by NVIDIA NVVM Compiler
//
// Compiler Build ID: CL-36424714
// Cuda compilation tools, release 13.0, V13.0.88
// Based on NVVM 20.0.0
//

.version 9.0
.target sm_100
.address_size 64

	// .globl	_Z16tensorMultiply3DPKfS0_Pfiii

.visible .entry _Z16tensorMultiply3DPKfS0_Pfiii(
	.param .u64 .ptr .align 1 _Z16tensorMultiply3DPKfS0_Pfiii_param_0,
	.param .u64 .ptr .align 1 _Z16tensorMultiply3DPKfS0_Pfiii_param_1,
	.param .u64 .ptr .align 1 _Z16tensorMultiply3DPKfS0_Pfiii_param_2,
	.param .u32 _Z16tensorMultiply3DPKfS0_Pfiii_param_3,
	.param .u32 _Z16tensorMultiply3DPKfS0_Pfiii_param_4,
	.param .u32 _Z16tensorMultiply3DPKfS0_Pfiii_param_5
)
{
	.reg .pred 	%p<6>;
	.reg .b32 	%r<20>;
	.reg .b32 	%f<4>;
	.reg .b64 	%rd<11>;

	ld.param.u64 	%rd1, [_Z16tensorMultiply3DPKfS0_Pfiii_param_0];
	ld.param.u64 	%rd2, [_Z16tensorMultiply3DPKfS0_Pfiii_param_1];
	ld.param.u64 	%rd3, [_Z16tensorMultiply3DPKfS0_Pfiii_param_2];
	ld.param.u32 	%r6, [_Z16tensorMultiply3DPKfS0_Pfiii_param_3];
	ld.param.u32 	%r7, [_Z16tensorMultiply3DPKfS0_Pfiii_param_4];
	ld.param.u32 	%r5, [_Z16tensorMultiply3DPKfS0_Pfiii_param_5];
	mov.u32 	%r8, %ctaid.x;
	mov.u32 	%r9, %ntid.x;
	mov.u32 	%r10, %tid.x;
	mad.lo.s32 	%r1, %r8, %r9, %r10;
	mov.u32 	%r11, %ctaid.y;
	mov.u32 	%r12, %ntid.y;
	mov.u32 	%r13, %tid.y;
	mad.lo.s32 	%r14, %r11, %r12, %r13;
	mov.u32 	%r15, %ctaid.z;
	mov.u32 	%r16, %ntid.z;
	mov.u32 	%r17, %tid.z;
	mad.lo.s32 	%r3, %r15, %r16, %r17;
	setp.ge.s32 	%p1, %r1, %r5;
	setp.ge.s32 	%p2, %r14, %r7;
	or.pred  	%p3, %p1, %p2;
	setp.ge.s32 	%p4, %r3, %r6;
	or.pred  	%p5, %p4, %p3;
	@%p5 bra 	$L__BB0_2;
	cvta.to.global.u64 	%rd4, %rd1;
	cvta.to.global.u64 	%rd5, %rd2;
	cvta.to.global.u64 	%rd6, %rd3;
	mad.lo.s32 	%r18, %r7, %r3, %r14;
	mad.lo.s32 	%r19, %r18, %r5, %r1;
	mul.wide.s32 	%rd7, %r19, 4;
	add.s64 	%rd8, %rd4, %rd7;
	ld.global.f32 	%f1, [%rd8];
	add.s64 	%rd9, %rd5, %rd7;
	ld.global.f32 	%f2, [%rd9];
	mul.f32 	%f3, %f1, %f2;
	add.s64 	%rd10, %rd6, %rd7;
	st.global.f32 	[%rd10], %f3;
$L__BB0_2:
	ret;

}


// ===== COMPILED SASS (sm_100) =====

	.target	sm_100

	.elftype	@"ET_EXEC"


//--------------------- .note.nv.tkinfo           --------------------------
	.section	.note.nv.tkinfo,"",@"SHT_NOTE"
	.sectionflags	@"SHF_NOTE_NV_TKINFO"
	.tkinfo
        /*0018*/ 	.word	0x00000002
        /*0030*/ 	.string	""
        /*0030*/ 	.string	"ptxas"
        /*0030*/ 	.string	"Cuda compilation tools, release 13.0, V13.0.88"
        /*0030*/ 	.string	"Build cuda_13.0.r13.0/compiler.36424714_0"
        /*0030*/ 	.string	"-arch sm_100 -m 64 "



//--------------------- .note.nv.cuinfo           --------------------------
	.section	.note.nv.cuinfo,"",@"SHT_NOTE"
	.sectionflags	@"SHF_NOTE_NV_CUINFO"
        /*0018*/ 	.short	0x0002
        /*001a*/ 	.short	0x0064
        /*001c*/ 	.short	0x0082
	.zero		2


//--------------------- .nv.info                  --------------------------
	.section	.nv.info,"",@"SHT_CUDA_INFO"
	.align	4


	//----- nvinfo : EIATTR_REGCOUNT
	.align		4
        /*0000*/ 	.byte	0x04, 0x2f
        /*0002*/ 	.short	(.L_1 - .L_0)
	.align		4
.L_0:
        /*0004*/ 	.word	index@(_Z16tensorMultiply3DPKfS0_Pfiii)
        /*0008*/ 	.word	0x0000000c


	//----- nvinfo : EIATTR_FRAME_SIZE
	.align		4
.L_1:
        /*000c*/ 	.byte	0x04, 0x11
        /*000e*/ 	.short	(.L_3 - .L_2)
	.align		4
.L_2:
        /*0010*/ 	.word	index@(_Z16tensorMultiply3DPKfS0_Pfiii)
        /*0014*/ 	.word	0x00000000


	//----- nvinfo : EIATTR_MIN_STACK_SIZE
	.align		4
.L_3:
        /*0018*/ 	.byte	0x04, 0x12
        /*001a*/ 	.short	(.L_5 - .L_4)
	.align		4
.L_4:
        /*001c*/ 	.word	index@(_Z16tensorMultiply3DPKfS0_Pfiii)
        /*0020*/ 	.word	0x00000000
.L_5:


//--------------------- .nv.compat                --------------------------
	.section	.nv.compat,"",@"SHT_CUDA_COMPAT_INFO"
	.align	4
        /*0000*/ 	.byte	0x02, 0x09, 0x00, 0x00, 0x02, 0x02, 0x01, 0x00, 0x02, 0x05, 0x05, 0x00, 0x03, 0x07, 0x01, 0x01
        /*0010*/ 	.byte	0x02, 0x03, 0x00, 0x00, 0x02, 0x06, 0x01, 0x00, 0x04, 0x0b, 0x08, 0x00, 0x09, 0x00, 0x00, 0x00
        /*0020*/ 	.byte	0x00, 0x00, 0x00, 0x00


//--------------------- .nv.info._Z16tensorMultiply3DPKfS0_Pfiii --------------------------
	.section	.nv.info._Z16tensorMultiply3DPKfS0_Pfiii,"",@"SHT_CUDA_INFO"
	.sectionflags	@""
	.align	4


	//----- nvinfo : EIATTR_CUDA_API_VERSION
	.align		4
        /*0000*/ 	.byte	0x04, 0x37
        /*0002*/ 	.short	(.L_7 - .L_6)
.L_6:
        /*0004*/ 	.word	0x00000082


	//----- nvinfo : EIATTR_KPARAM_INFO
	.align		4
.L_7:
        /*0008*/ 	.byte	0x04, 0x17
        /*000a*/ 	.short	(.L_9 - .L_8)
.L_8:
        /*000c*/ 	.word	0x00000000
        /*0010*/ 	.short	0x0005
        /*0012*/ 	.short	0x0020
        /*0014*/ 	.byte	0x00, 0xf0, 0x11, 0x00


	//----- nvinfo : EIATTR_KPARAM_INFO
	.align		4
.L_9:
        /*0018*/ 	.byte	0x04, 0x17
        /*001a*/ 	.short	(.L_11 - .L_10)
.L_10:
        /*001c*/ 	.word	0x00000000
        /*0020*/ 	.short	0x0004
        /*0022*/ 	.short	0x001c
        /*0024*/ 	.byte	0x00, 0xf0, 0x11, 0x00


	//----- nvinfo : EIATTR_KPARAM_INFO
	.align		4
.L_11:
        /*0028*/ 	.byte	0x04, 0x17
        /*002a*/ 	.short	(.L_13 - .L_12)
.L_12:
        /*002c*/ 	.word	0x00000000
        /*0030*/ 	.short	0x0003
        /*0032*/ 	.short	0x0018
        /*0034*/ 	.byte	0x00, 0xf0, 0x11, 0x00


	//----- nvinfo : EIATTR_KPARAM_INFO
	.align		4
.L_13:
        /*0038*/ 	.byte	0x04, 0x17
        /*003a*/ 	.short	(.L_15 - .L_14)
.L_14:
        /*003c*/ 	.word	0x00000000
        /*0040*/ 	.short	0x0002
        /*0042*/ 	.short	0x0010
        /*0044*/ 	.byte	0x00, 0xf5, 0x21, 0x00


	//----- nvinfo : EIATTR_KPARAM_INFO
	.align		4
.L_15:
        /*0048*/ 	.byte	0x04, 0x17
        /*004a*/ 	.short	(.L_17 - .L_16)
.L_16:
        /*004c*/ 	.word	0x00000000
        /*0050*/ 	.short	0x0001
        /*0052*/ 	.short	0x0008
        /*0054*/ 	.byte	0x00, 0xf5, 0x21, 0x00


	//----- nvinfo : EIATTR_KPARAM_INFO
	.align		4
.L_17:
        /*0058*/ 	.byte	0x04, 0x17
        /*005a*/ 	.short	(.L_19 - .L_18)
.L_18:
        /*005c*/ 	.word	0x00000000
        /*0060*/ 	.short	0x0000
        /*0062*/ 	.short	0x0000
        /*0064*/ 	.byte	0x00, 0xf5, 0x21, 0x00


	//----- nvinfo : EIATTR_SPARSE_MMA_MASK
	.align		4
.L_19:
        /*0068*/ 	.byte	0x03, 0x50
        /*006a*/ 	.short	0x0000


	//----- nvinfo : EIATTR_MAXREG_COUNT
	.align		4
        /*006c*/ 	.byte	0x03, 0x1b
        /*006e*/ 	.short	0x00ff


	//----- nvinfo : EIATTR_MERCURY_ISA_VERSION
	.align		4
        /*0070*/ 	.byte	0x03, 0x5f
        /*0072*/ 	.short	0x0101


	//----- nvinfo : EIATTR_VRC_CTA_INIT_COUNT
	.align		4
        /*0074*/ 	.byte	0x02, 0x4a
	.zero		1
	.zero		1


	//----- nvinfo : EIATTR_EXIT_INSTR_OFFSETS
	.align		4
        /*0078*/ 	.byte	0x04, 0x1c
        /*007a*/ 	.short	(.L_21 - .L_20)


	//   ....[0]....
.L_20:
        /*007c*/ 	.word	0x00000120


	//   ....[1]....
        /*0080*/ 	.word	0x00000200


	//----- nvinfo : EIATTR_CBANK_PARAM_SIZE
	.align		4
.L_21:
        /*0084*/ 	.byte	0x03, 0x19
        /*0086*/ 	.short	0x0024


	//----- nvinfo : EIATTR_PARAM_CBANK
	.align		4
        /*0088*/ 	.byte	0x04, 0x0a
        /*008a*/ 	.short	(.L_23 - .L_22)
	.align		4
.L_22:
        /*008c*/ 	.word	index@(.nv.constant0._Z16tensorMultiply3DPKfS0_Pfiii)
        /*0090*/ 	.short	0x0380
        /*0092*/ 	.short	0x0024


	//----- nvinfo : EIATTR_SW_WAR
	.align		4
.L_23:
        /*0094*/ 	.byte	0x04, 0x36
        /*0096*/ 	.short	(.L_25 - .L_24)
.L_24:
        /*0098*/ 	.word	0x00000008
.L_25:


//--------------------- .nv.callgraph             --------------------------
	.section	.nv.callgraph,"",@"SHT_CUDA_CALLGRAPH"
	.align	4
	.sectionentsize	8
	.align		4
        /*0000*/ 	.word	0x00000000
	.align		4
        /*0004*/ 	.word	0xffffffff
	.align		4
        /*0008*/ 	.word	0x00000000
	.align		4
        /*000c*/ 	.word	0xfffffffe
	.align		4
        /*0010*/ 	.word	0x00000000
	.align		4
        /*0014*/ 	.word	0xfffffffd
	.align		4
        /*0018*/ 	.word	0x00000000
	.align		4
        /*001c*/ 	.word	0xfffffffc


//--------------------- .text._Z16tensorMultiply3DPKfS0_Pfiii --------------------------
	.section	.text._Z16tensorMultiply3DPKfS0_Pfiii,"ax",@progbits
	.align	128
        .global         _Z16tensorMultiply3DPKfS0_Pfiii
        .type           _Z16tensorMultiply3DPKfS0_Pfiii,@function
        .size           _Z16tensorMultiply3DPKfS0_Pfiii,(.L_x_1 - _Z16tensorMultiply3DPKfS0_Pfiii)
        .other          _Z16tensorMultiply3DPKfS0_Pfiii,@"STO_CUDA_ENTRY STV_DEFAULT"
_Z16tensorMultiply3DPKfS0_Pfiii:
.text._Z16tensorMultiply3DPKfS0_Pfiii:
[----:B------:R-:W-:Y:S01]  /*0000*/  LDC R1, c[0x0][0x37c] ;  /* 0x0000df00ff017b82 */ /* 0x000fe20000000800 */
[----:B------:R-:W0:Y:S07]  /*0010*/  S2R R5, SR_TID.Y ;  /* 0x0000000000057919 */ /* 0x000e2e0000002200 */
[----:B------:R-:W1:Y:S01]  /*0020*/  LDC R0, c[0x0][0x360] ;  /* 0x0000d800ff007b82 */ /* 0x000e620000000800 */
[----:B------:R-:W2:Y:S01]  /*0030*/  LDCU.64 UR8, c[0x0][0x398] ;  /* 0x00007300ff0877ac */ /* 0x000ea20008000a00 */
[----:B------:R-:W1:Y:S01]  /*0040*/  S2R R3, SR_TID.X ;  /* 0x0000000000037919 */ /* 0x000e620000002100 */
[----:B------:R-:W3:Y:S01]  /*0050*/  LDCU UR7, c[0x0][0x3a0] ;  /* 0x00007400ff0777ac */ /* 0x000ee20008000800 */
[----:B------:R-:W4:Y:S04]  /*0060*/  S2R R2, SR_TID.Z ;  /* 0x0000000000027919 */ /* 0x000f280000002300 */
[----:B------:R-:W0:Y:S08]  /*0070*/  S2UR UR5, SR_CTAID.Y ;  /* 0x00000000000579c3 */ /* 0x000e300000002600 */
[----:B------:R-:W0:Y:S08]  /*0080*/  LDC R6, c[0x0][0x364] ;  /* 0x0000d900ff067b82 */ /* 0x000e300000000800 */
[----:B------:R-:W1:Y:S08]  /*0090*/  S2UR UR4, SR_CTAID.X ;  /* 0x00000000000479c3 */ /* 0x000e700000002500 */
[----:B------:R-:W4:Y:S08]  /*00a0*/  S2UR UR6, SR_CTAID.Z ;  /* 0x00000000000679c3 */ /* 0x000f300000002700 */
[----:B------:R-:W4:Y:S01]  /*00b0*/  LDC R7, c[0x0][0x368] ;  /* 0x0000da00ff077b82 */ /* 0x000f220000000800 */
[----:B0-----:R-:W-:-:S05]  /*00c0*/  IMAD R6, R6, UR5, R5 ;  /* 0x0000000506067c24 */ /* 0x001fca000f8e0205 */
[----:B--2---:R-:W-:Y:S01]  /*00d0*/  ISETP.GE.AND P0, PT, R6, UR9, PT ;  /* 0x0000000906007c0c */ /* 0x004fe2000bf06270 */
[----:B-1----:R-:W-:-:S05]  /*00e0*/  IMAD R0, R0, UR4, R3 ;  /* 0x0000000400007c24 */ /* 0x002fca000f8e0203 */
[----:B---3--:R-:W-:Y:S01]  /*00f0*/  ISETP.GE.OR P0, PT, R0, UR7, P0 ;  /* 0x0000000700007c0c */ /* 0x008fe20008706670 */
[----:B----4-:R-:W-:-:S05]  /*0100*/  IMAD R7, R7, UR6, R2 ;  /* 0x0000000607077c24 */ /* 0x010fca000f8e0202 */
[----:B------:R-:W-:-:S13]  /*0110*/  ISETP.GE.OR P0, PT, R7, UR8, P0 ;  /* 0x0000000807007c0c */ /* 0x000fda0008706670 */
[----:B------:R-:W-:Y:S05]  /*0120*/  @P0 EXIT ;  /* 0x000000000000094d */ /* 0x000fea0003800000 */
[----:B------:R-:W0:Y:S01]  /*0130*/  LDC.64 R2, c[0x0][0x380] ;  /* 0x0000e000ff027b82 */ /* 0x000e220000000a00 */
[----:B------:R-:W1:Y:S01]  /*0140*/  LDCU.64 UR4, c[0x0][0x358] ;  /* 0x00006b00ff0477ac */ /* 0x000e620008000a00 */
[----:B------:R-:W-:-:S04]  /*0150*/  IMAD R7, R7, UR9, R6 ;  /* 0x0000000907077c24 */ /* 0x000fc8000f8e0206 */
[----:B------:R-:W-:Y:S02]  /*0160*/  IMAD R9, R7, UR7, R0 ;  /* 0x0000000707097c24 */ /* 0x000fe4000f8e0200 */
[----:B------:R-:W2:Y:S08]  /*0170*/  LDC.64 R4, c[0x0][0x388] ;  /* 0x0000e200ff047b82 */ /* 0x000eb00000000a00 */
[----:B------:R-:W3:Y:S01]  /*0180*/  LDC.64 R6, c[0x0][0x390] ;  /* 0x0000e400ff067b82 */ /* 0x000ee20000000a00 */
[----:B0-----:R-:W-:-:S06]  /*0190*/  IMAD.WIDE R2, R9, 0x4, R2 ;  /* 0x0000000409027825 */ /* 0x001fcc00078e0202 */
[----:B-1----:R-:W4:Y:S01]  /*01a0*/  LDG.E R2, desc[UR4][R2.64] ;  /* 0x0000000402027981 */ /* 0x002f22000c1e1900 */
[----:B--2---:R-:W-:-:S06]  /*01b0*/  IMAD.WIDE R4, R9, 0x4, R4 ;  /* 0x0000000409047825 */ /* 0x004fcc00078e0204 */
[----:B------:R-:W4:Y:S01]  /*01c0*/  LDG.E R5, desc[UR4][R4.64] ;  /* 0x0000000404057981 */ /* 0x000f22000c1e1900 */
[----:B---3--:R-:W-:-:S04]  /*01d0*/  IMAD.WIDE R6, R9, 0x4, R6 ;  /* 0x0000000409067825 */ /* 0x008fc800078e0206 */
[----:B----4-:R-:W-:-:S05]  /*01e0*/  FMUL R9, R2, R5 ;  /* 0x0000000502097220 */ /* 0x010fca0000400000 */
[----:B------:R-:W-:Y:S01]  /*01f0*/  STG.E desc[UR4][R6.64], R9 ;  /* 0x0000000906007986 */ /* 0x000fe2000c101904 */
[----:B------:R-:W-:Y:S05]  /*0200*/  EXIT ;  /* 0x000000000000794d */ /* 0x000fea0003800000 */
.L_x_0:
[----:B------:R-:W-:-:S00]  /*0210*/  BRA `(.L_x_0) ;  /* 0xfffffffc00fc7947 */ /* 0x000fc0000383ffff */
[----:B------:R-:W-:-:S00]  /*0220*/  NOP ;  /* 0x0000000000007918 */ /* 0x000fc00000000000 */
        /* <DEDUP_REMOVED lines=13> */
.L_x_1:


//--------------------- .nv.shared.reserved.0     --------------------------
	.section	.nv.shared.reserved.0,"aw",@nobits
	.weak		__nv_reservedSMEM_offset_0_alias
	.size		__nv_reservedSMEM_offset_0_alias, 0, 64
	.other		__nv_reservedSMEM_offset_0_alias,@"STO_CUDA_RESERVED_SHARED STV_DEFAULT"
__nv_reservedSMEM_offset_0_alias:
	.zero		0
	.zero		64


//--------------------- .nv.constant0._Z16tensorMultiply3DPKfS0_Pfiii --------------------------
	.section	.nv.constant0._Z16tensorMultiply3DPKfS0_Pfiii,"a",@progbits
	.sectionflags	@""
	.align	4
.nv.constant0._Z16tensorMultiply3DPKfS0_Pfiii:
	.zero		932


//--------------------- SYMBOLS --------------------------

	.type		.nv.reservedSmem.offset0,@object
	.size		.nv.reservedSmem.offset0,0x4
